//
// Generated by NVIDIA NVVM Compiler
//
// Compiler Build ID: CL-36424714
// Cuda compilation tools, release 13.0, V13.0.88
// Based on NVVM 20.0.0
//

.version 9.0
.target sm_100
.address_size 64

	// .globl	_Z9addKernelPiPKiS1_
.extern .func  (.param .b32 func_retval0) vprintf
(
	.param .b64 vprintf_param_0,
	.param .b64 vprintf_param_1
)
;
.global .align 1 .b8 $str[3] = {37, 100};

.visible .entry _Z9addKernelPiPKiS1_(
	.param .u64 .ptr .align 1 _Z9addKernelPiPKiS1__param_0,
	.param .u64 .ptr .align 1 _Z9addKernelPiPKiS1__param_1,
	.param .u64 .ptr .align 1 _Z9addKernelPiPKiS1__param_2
)
{
	.local .align 8 .b8 	__local_depot0[8];
	.reg .b64 	%SP;
	.reg .b64 	%SPL;
	.reg .b32 	%r<7>;
	.reg .b64 	%rd<15>;

	mov.u64 	%SPL, __local_depot0;
	cvta.local.u64 	%SP, %SPL;
	ld.param.u64 	%rd1, [_Z9addKernelPiPKiS1__param_0];
	ld.param.u64 	%rd2, [_Z9addKernelPiPKiS1__param_1];
	ld.param.u64 	%rd3, [_Z9addKernelPiPKiS1__param_2];
	cvta.to.global.u64 	%rd4, %rd1;
	cvta.to.global.u64 	%rd5, %rd3;
	cvta.to.global.u64 	%rd6, %rd2;
	add.u64 	%rd7, %SP, 0;
	add.u64 	%rd8, %SPL, 0;
	mov.u32 	%r1, %tid.x;
	mul.wide.u32 	%rd9, %r1, 4;
	add.s64 	%rd10, %rd6, %rd9;
	ld.global.u32 	%r2, [%rd10];
	add.s64 	%rd11, %rd5, %rd9;
	ld.global.u32 	%r3, [%rd11];
	add.s32 	%r4, %r3, %r2;
	add.s64 	%rd12, %rd4, %rd9;
	st.global.u32 	[%rd12], %r4;
	st.local.u32 	[%rd8], %r1;
	mov.u64 	%rd13, $str;
	cvta.global.u64 	%rd14, %rd13;
	{ // callseq 0, 0
	.param .b64 param0;
	st.param.b64 	[param0], %rd14;
	.param .b64 param1;
	st.param.b64 	[param1], %rd7;
	.param .b32 retval0;
	call.uni (retval0), 
	vprintf, 
	(
	param0, 
	param1
	);
	ld.param.b32 	%r5, [retval0];
	} // callseq 0
	ret;

}
	// .globl	_Z13simStepKernelPi
.visible .entry _Z13simStepKernelPi(
	.param .u64 .ptr .align 1 _Z13simStepKernelPi_param_0
)
{


	ret;

}
	// .globl	_Z9simKernelPi
.visible .entry _Z9simKernelPi(
	.param .u64 .ptr .align 1 _Z9simKernelPi_param_0
)
{
	.reg .pred 	%p<4>;
	.reg .b32 	%r<8>;
	.reg .b64 	%rd<5>;

	ld.param.u64 	%rd2, [_Z9simKernelPi_param_0];
	cvta.to.global.u64 	%rd3, %rd2;
	mov.u32 	%r1, %tid.x;
	mov.u32 	%r2, %tid.y;
	mad.lo.s32 	%r3, %r2, 200, %r1;
	mul.wide.u32 	%rd4, %r3, 4;
	add.s64 	%rd1, %rd3, %rd4;
	ld.global.u32 	%r4, [%rd1];
	setp.ne.s32 	%p1, %r4, 1;
	@%p1 bra 	$L__BB2_4;
	ld.global.u32 	%r5, [%rd1+800];
	setp.eq.s32 	%p2, %r5, 3;
	@%p2 bra 	$L__BB2_3;
	ld.global.u32 	%r6, [%rd1+4];
	setp.ne.s32 	%p3, %r6, 3;
	@%p3 bra 	$L__BB2_4;
$L__BB2_3:
	mov.b32 	%r7, 2;
	st.global.u32 	[%rd1], %r7;
$L__BB2_4:
	ret;

}


// ===== COMPILED SASS (sm_100) =====

	.target	sm_100

	.elftype	@"ET_EXEC"


//--------------------- .note.nv.tkinfo           --------------------------
	.section	.note.nv.tkinfo,"",@"SHT_NOTE"
	.sectionflags	@"SHF_NOTE_NV_TKINFO"
	.tkinfo
        /*0018*/ 	.word	0x00000002
        /*0030*/ 	.string	""
        /*0030*/ 	.string	"ptxas"
        /*0030*/ 	.string	"Cuda compilation tools, release 13.0, V13.0.88"
        /*0030*/ 	.string	"Build cuda_13.0.r13.0/compiler.36424714_0"
        /*0030*/ 	.string	"-arch sm_100 -m 64 "



//--------------------- .note.nv.cuinfo           --------------------------
	.section	.note.nv.cuinfo,"",@"SHT_NOTE"
	.sectionflags	@"SHF_NOTE_NV_CUINFO"
        /*0018*/ 	.short	0x0002
        /*001a*/ 	.short	0x0064
        /*001c*/ 	.short	0x0082
	.zero		2


//--------------------- .nv.info                  --------------------------
	.section	.nv.info,"",@"SHT_CUDA_INFO"
	.align	4


	//----- nvinfo : EIATTR_REGCOUNT
	.align		4
        /*0000*/ 	.byte	0x04, 0x2f
        /*0002*/ 	.short	(.L_2 - .L_1)
	.align		4
.L_1:
        /*0004*/ 	.word	index@(_Z9addKernelPiPKiS1_)
        /*0008*/ 	.word	0x00000018


	//----- nvinfo : EIATTR_FRAME_SIZE
	.align		4
.L_2:
        /*000c*/ 	.byte	0x04, 0x11
        /*000e*/ 	.short	(.L_4 - .L_3)
	.align		4
.L_3:
        /*0010*/ 	.word	index@(_Z9addKernelPiPKiS1_)
        /*0014*/ 	.word	0x00000008


	//----- nvinfo : EIATTR_REGCOUNT
	.align		4
.L_4:
        /*0018*/ 	.byte	0x04, 0x2f
        /*001a*/ 	.short	(.L_6 - .L_5)
	.align		4
.L_5:
        /*001c*/ 	.word	index@(_Z13simStepKernelPi)
        /*0020*/ 	.word	0x00000004


	//----- nvinfo : EIATTR_FRAME_SIZE
	.align		4
.L_6:
        /*0024*/ 	.byte	0x04, 0x11
        /*0026*/ 	.short	(.L_8 - .L_7)
	.align		4
.L_7:
        /*0028*/ 	.word	index@(_Z13simStepKernelPi)
        /*002c*/ 	.word	0x00000000


	//----- nvinfo : EIATTR_REGCOUNT
	.align		4
.L_8:
        /*0030*/ 	.byte	0x04, 0x2f
        /*0032*/ 	.short	(.L_10 - .L_9)
	.align		4
.L_9:
        /*0034*/ 	.word	index@(_Z9simKernelPi)
        /*0038*/ 	.word	0x00000008


	//----- nvinfo : EIATTR_FRAME_SIZE
	.align		4
.L_10:
        /*003c*/ 	.byte	0x04, 0x11
        /*003e*/ 	.short	(.L_12 - .L_11)
	.align		4
.L_11:
        /*0040*/ 	.word	index@(_Z9simKernelPi)
        /*0044*/ 	.word	0x00000000


	//----- nvinfo : EIATTR_MIN_STACK_SIZE
	.align		4
.L_12:
        /*0048*/ 	.byte	0x04, 0x12
        /*004a*/ 	.short	(.L_14 - .L_13)
	.align		4
.L_13:
        /*004c*/ 	.word	index@(_Z9simKernelPi)
        /*0050*/ 	.word	0x00000000


	//----- nvinfo : EIATTR_MIN_STACK_SIZE
	.align		4
.L_14:
        /*0054*/ 	.byte	0x04, 0x12
        /*0056*/ 	.short	(.L_16 - .L_15)
	.align		4
.L_15:
        /*0058*/ 	.word	index@(_Z13simStepKernelPi)
        /*005c*/ 	.word	0x00000000


	//----- nvinfo : EIATTR_MIN_STACK_SIZE
	.align		4
.L_16:
        /*0060*/ 	.byte	0x04, 0x12
        /*0062*/ 	.short	(.L_18 - .L_17)
	.align		4
.L_17:
        /*0064*/ 	.word	index@(_Z9addKernelPiPKiS1_)
        /*0068*/ 	.word	0x00000008
.L_18:


//--------------------- .nv.compat                --------------------------
	.section	.nv.compat,"",@"SHT_CUDA_COMPAT_INFO"
	.align	4
        /*0000*/ 	.byte	0x02, 0x09, 0x00, 0x00, 0x02, 0x02, 0x01, 0x00, 0x02, 0x05, 0x05, 0x00, 0x03, 0x07, 0x01, 0x01
        /*0010*/ 	.byte	0x02, 0x03, 0x00, 0x00, 0x02, 0x06, 0x01, 0x00, 0x04, 0x0b, 0x08, 0x00, 0x09, 0x00, 0x00, 0x00
        /*0020*/ 	.byte	0x00, 0x00, 0x00, 0x00


//--------------------- .nv.info._Z9simKernelPi   --------------------------
	.section	.nv.info._Z9simKernelPi,"",@"SHT_CUDA_INFO"
	.sectionflags	@""
	.align	4


	//----- nvinfo : EIATTR_CUDA_API_VERSION
	.align		4
        /*0000*/ 	.byte	0x04, 0x37
        /*0002*/ 	.short	(.L_20 - .L_19)
.L_19:
        /*0004*/ 	.word	0x00000082


	//----- nvinfo : EIATTR_KPARAM_INFO
	.align		4
.L_20:
        /*0008*/ 	.byte	0x04, 0x17
        /*000a*/ 	.short	(.L_22 - .L_21)
.L_21:
        /*000c*/ 	.word	0x00000000
        /*0010*/ 	.short	0x0000
        /*0012*/ 	.short	0x0000
        /*0014*/ 	.byte	0x00, 0xf5, 0x21, 0x00


	//----- nvinfo : EIATTR_SPARSE_MMA_MASK
	.align		4
.L_22:
        /*0018*/ 	.byte	0x03, 0x50
        /*001a*/ 	.short	0x0000


	//----- nvinfo : EIATTR_MAXREG_COUNT
	.align		4
        /*001c*/ 	.byte	0x03, 0x1b
        /*001e*/ 	.short	0x00ff


	//----- nvinfo : EIATTR_MERCURY_ISA_VERSION
	.align		4
        /*0020*/ 	.byte	0x03, 0x5f
        /*0022*/ 	.short	0x0101


	//----- nvinfo : EIATTR_VRC_CTA_INIT_COUNT
	.align		4
        /*0024*/ 	.byte	0x02, 0x4a
	.zero		1
	.zero		1


	//----- nvinfo : EIATTR_EXIT_INSTR_OFFSETS
	.align		4
        /*0028*/ 	.byte	0x04, 0x1c
        /*002a*/ 	.short	(.L_24 - .L_23)


	//   ....[0]....
.L_23:
        /*002c*/ 	.word	0x00000090


	//   ....[1]....
        /*0030*/ 	.word	0x00000100


	//   ....[2]....
        /*0034*/ 	.word	0x00000140


	//----- nvinfo : EIATTR_CRS_STACK_SIZE
	.align		4
.L_24:
        /*0038*/ 	.byte	0x04, 0x1e
        /*003a*/ 	.short	(.L_26 - .L_25)
.L_25:
        /*003c*/ 	.word	0x00000000


	//----- nvinfo : EIATTR_CBANK_PARAM_SIZE
	.align		4
.L_26:
        /*0040*/ 	.byte	0x03, 0x19
        /*0042*/ 	.short	0x0008


	//----- nvinfo : EIATTR_PARAM_CBANK
	.align		4
        /*0044*/ 	.byte	0x04, 0x0a
        /*0046*/ 	.short	(.L_28 - .L_27)
	.align		4
.L_27:
        /*0048*/ 	.word	index@(.nv.constant0._Z9simKernelPi)
        /*004c*/ 	.short	0x0380
        /*004e*/ 	.short	0x0008


	//----- nvinfo : EIATTR_SW_WAR
	.align		4
.L_28:
        /*0050*/ 	.byte	0x04, 0x36
        /*0052*/ 	.short	(.L_30 - .L_29)
.L_29:
        /*0054*/ 	.word	0x00000008
.L_30:


//--------------------- .nv.info._Z13simStepKernelPi --------------------------
	.section	.nv.info._Z13simStepKernelPi,"",@"SHT_CUDA_INFO"
	.sectionflags	@""
	.align	4


	//----- nvinfo : EIATTR_CUDA_API_VERSION
	.align		4
        /*0000*/ 	.byte	0x04, 0x37
        /*0002*/ 	.short	(.L_32 - .L_31)
.L_31:
        /*0004*/ 	.word	0x00000082


	//----- nvinfo : EIATTR_KPARAM_INFO
	.align		4
.L_32:
        /*0008*/ 	.byte	0x04, 0x17
        /*000a*/ 	.short	(.L_34 - .L_33)
.L_33:
        /*000c*/ 	.word	0x00000000
        /*0010*/ 	.short	0x0000
        /*0012*/ 	.short	0x0000
        /*0014*/ 	.byte	0x00, 0xf5, 0x21, 0x00


	//----- nvinfo : EIATTR_SPARSE_MMA_MASK
	.align		4
.L_34:
        /*0018*/ 	.byte	0x03, 0x50
        /*001a*/ 	.short	0x0000


	//----- nvinfo : EIATTR_MAXREG_COUNT
	.align		4
        /*001c*/ 	.byte	0x03, 0x1b
        /*001e*/ 	.short	0x00ff


	//----- nvinfo : EIATTR_MERCURY_ISA_VERSION
	.align		4
        /*0020*/ 	.byte	0x03, 0x5f
        /*0022*/ 	.short	0x0101


	//----- nvinfo : EIATTR_VRC_CTA_INIT_COUNT
	.align		4
        /*0024*/ 	.byte	0x02, 0x4a
	.zero		1
	.zero		1


	//----- nvinfo : EIATTR_EXIT_INSTR_OFFSETS
	.align		4
        /*0028*/ 	.byte	0x04, 0x1c
        /*002a*/ 	.short	(.L_36 - .L_35)


	//   ....[0]....
.L_35:
        /*002c*/ 	.word	0x00000010


	//----- nvinfo : EIATTR_CBANK_PARAM_SIZE
	.align		4
.L_36:
        /*0030*/ 	.byte	0x03, 0x19
        /*0032*/ 	.short	0x0008


	//----- nvinfo : EIATTR_PARAM_CBANK
	.align		4
        /*0034*/ 	.byte	0x04, 0x0a
        /*0036*/ 	.short	(.L_38 - .L_37)
	.align		4
.L_37:
        /*0038*/ 	.word	index@(.nv.constant0._Z13simStepKernelPi)
        /*003c*/ 	.short	0x0380
        /*003e*/ 	.short	0x0008


	//----- nvinfo : EIATTR_SW_WAR
	.align		4
.L_38:
        /*0040*/ 	.byte	0x04, 0x36
        /*0042*/ 	.short	(.L_40 - .L_39)
.L_39:
        /*0044*/ 	.word	0x00000008
.L_40:


//--------------------- .nv.info._Z9addKernelPiPKiS1_ --------------------------
	.section	.nv.info._Z9addKernelPiPKiS1_,"",@"SHT_CUDA_INFO"
	.sectionflags	@""
	.align	4


	//----- nvinfo : EIATTR_CUDA_API_VERSION
	.align		4
        /*0000*/ 	.byte	0x04, 0x37
        /*0002*/ 	.short	(.L_42 - .L_41)
.L_41:
        /*0004*/ 	.word	0x00000082


	//----- nvinfo : EIATTR_KPARAM_INFO
	.align		4
.L_42:
        /*0008*/ 	.byte	0x04, 0x17
        /*000a*/ 	.short	(.L_44 - .L_43)
.L_43:
        /*000c*/ 	.word	0x00000000
        /*0010*/ 	.short	0x0002
        /*0012*/ 	.short	0x0010
        /*0014*/ 	.byte	0x00, 0xf5, 0x21, 0x00


	//----- nvinfo : EIATTR_KPARAM_INFO
	.align		4
.L_44:
        /*0018*/ 	.byte	0x04, 0x17
        /*001a*/ 	.short	(.L_46 - .L_45)
.L_45:
        /*001c*/ 	.word	0x00000000
        /*0020*/ 	.short	0x0001
        /*0022*/ 	.short	0x0008
        /*0024*/ 	.byte	0x00, 0xf5, 0x21, 0x00


	//----- nvinfo : EIATTR_KPARAM_INFO
	.align		4
.L_46:
        /*0028*/ 	.byte	0x04, 0x17
        /*002a*/ 	.short	(.L_48 - .L_47)
.L_47:
        /*002c*/ 	.word	0x00000000
        /*0030*/ 	.short	0x0000
        /*0032*/ 	.short	0x0000
        /*0034*/ 	.byte	0x00, 0xf5, 0x21, 0x00


	//----- nvinfo : EIATTR_SPARSE_MMA_MASK
	.align		4
.L_48:
        /*0038*/ 	.byte	0x03, 0x50
        /*003a*/ 	.short	0x0000


	//----- nvinfo : EIATTR_MAXREG_COUNT
	.align		4
        /*003c*/ 	.byte	0x03, 0x1b
        /*003e*/ 	.short	0x00ff


	//----- nvinfo : EIATTR_EXTERNS
	.align		4
        /*0040*/ 	.byte	0x04, 0x0f
        /*0042*/ 	.short	(.L_50 - .L_49)


	//   ....[0]....
	.align		4
.L_49:
        /*0044*/ 	.word	index@(vprintf)


	//----- nvinfo : EIATTR_MERCURY_ISA_VERSION
	.align		4
.L_50:
        /*0048*/ 	.byte	0x03, 0x5f
        /*004a*/ 	.short	0x0101


	//----- nvinfo : EIATTR_VRC_CTA_INIT_COUNT
	.align		4
        /*004c*/ 	.byte	0x02, 0x4a
	.zero		1
	.zero		1


	//----- nvinfo : EIATTR_SYSCALL_OFFSETS
	.align		4
        /*0050*/ 	.byte	0x04, 0x46
        /*0052*/ 	.short	(.L_52 - .L_51)


	//   ....[0]....
.L_51:
        /*0054*/ 	.word	0x00000190


	//----- nvinfo : EIATTR_EXIT_INSTR_OFFSETS
	.align		4
.L_52:
        /*0058*/ 	.byte	0x04, 0x1c
        /*005a*/ 	.short	(.L_54 - .L_53)


	//   ....[0]....
.L_53:
        /*005c*/ 	.word	0x000001a0


	//----- nvinfo : EIATTR_CBANK_PARAM_SIZE
	.align		4
.L_54:
        /*0060*/ 	.byte	0x03, 0x19
        /*0062*/ 	.short	0x0018


	//----- nvinfo : EIATTR_PARAM_CBANK
	.align		4
        /*0064*/ 	.byte	0x04, 0x0a
        /*0066*/ 	.short	(.L_56 - .L_55)
	.align		4
.L_55:
        /*0068*/ 	.word	index@(.nv.constant0._Z9addKernelPiPKiS1_)
        /*006c*/ 	.short	0x0380
        /*006e*/ 	.short	0x0018


	//----- nvinfo : EIATTR_SW_WAR
	.align		4
.L_56:
        /*0070*/ 	.byte	0x04, 0x36
        /*0072*/ 	.short	(.L_58 - .L_57)
.L_57:
        /*0074*/ 	.word	0x00000008
.L_58:


//--------------------- .nv.callgraph             --------------------------
	.section	.nv.callgraph,"",@"SHT_CUDA_CALLGRAPH"
	.align	4
	.sectionentsize	8
	.align		4
        /*0000*/ 	.word	0x00000000
	.align		4
        /*0004*/ 	.word	0xffffffff
	.align		4
        /*0008*/ 	.word	index@(_Z9addKernelPiPKiS1_)
	.align		4
        /*000c*/ 	.word	index@(vprintf)
	.align		4
        /*0010*/ 	.word	0x00000000
	.align		4
        /*0014*/ 	.word	0xfffffffe
	.align		4
        /*0018*/ 	.word	0x00000000
	.align		4
        /*001c*/ 	.word	0xfffffffd
	.align		4
        /*0020*/ 	.word	0x00000000
	.align		4
        /*0024*/ 	.word	0xfffffffc


//--------------------- .nv.constant4             --------------------------
	.section	.nv.constant4,"a",@progbits
	.align	8
	.align		8
.nv.constant4:
        /*0000*/ 	.dword	$str
	.align		8
        /*0008*/ 	.dword	vprintf


//--------------------- .text._Z9simKernelPi      --------------------------
	.section	.text._Z9simKernelPi,"ax",@progbits
	.align	128
        .global         _Z9simKernelPi
        .type           _Z9simKernelPi,@function
        .size           _Z9simKernelPi,(.L_x_6 - _Z9simKernelPi)
        .other          _Z9simKernelPi,@"STO_CUDA_ENTRY STV_DEFAULT"
_Z9simKernelPi:
.text._Z9simKernelPi:
[----:B------:R-:W-:Y:S01]  /*0000*/  LDC R1, c[0x0][0x37c] ;  /* 0x0000df00ff017b82 */ /* 0x000fe20000000800 */
[----:B------:R-:W0:Y:S07]  /*0010*/  S2R R5, SR_TID.X ;  /* 0x0000000000057919 */ /* 0x000e2e0000002100 */
[----:B------:R-:W1:Y:S01]  /*0020*/  LDC.64 R2, c[0x0][0x380] ;  /* 0x0000e000ff027b82 */ /* 0x000e620000000a00 */
[----:B------:R-:W2:Y:S01]  /*0030*/  LDCU.64 UR4, c[0x0][0x358] ;  /* 0x00006b00ff0477ac */ /* 0x000ea20008000a00 */
[----:B------:R-:W0:Y:S02]  /*0040*/  S2R R0, SR_TID.Y ;  /* 0x0000000000007919 */ /* 0x000e240000002200 */
[----:B0-----:R-:W-:-:S04]  /*0050*/  IMAD R5, R0, 0xc8, R5 ;  /* 0x000000c800057824 */ /* 0x001fc800078e0205 */
[----:B-1----:R-:W-:-:S05]  /*0060*/  IMAD.WIDE.U32 R2, R5, 0x4, R2 ;  /* 0x0000000405027825 */ /* 0x002fca00078e0002 */
[----:B--2---:R-:W2:Y:S02]  /*0070*/  LDG.E R0, desc[UR4][R2.64] ;  /* 0x0000000402007981 */ /* 0x004ea4000c1e1900 */
[----:B--2---:R-:W-:-:S13]  /*0080*/  ISETP.NE.AND P0, PT, R0, 0x1, PT ;  /* 0x000000010000780c */ /* 0x004fda0003f05270 */
[----:B------:R-:W-:Y:S05]  /*0090*/  @P0 EXIT ;  /* 0x000000000000094d */ /* 0x000fea0003800000 */
[----:B------:R-:W2:Y:S01]  /*00a0*/  LDG.E R0, desc[UR4][R2.64+0x320] ;  /* 0x0003200402007981 */ /* 0x000ea2000c1e1900 */
[----:B------:R-:W-:Y:S01]  /*00b0*/  BSSY.RECONVERGENT B0, `(.L_x_0) ;  /* 0x0000006000007945 */ /* 0x000fe20003800200 */
[----:B--2---:R-:W-:-:S13]  /*00c0*/  ISETP.NE.AND P0, PT, R0, 0x3, PT ;  /* 0x000000030000780c */ /* 0x004fda0003f05270 */
[----:B------:R-:W-:Y:S05]  /*00d0*/  @!P0 BRA `(.L_x_1) ;  /* 0x00000000000c8947 */ /* 0x000fea0003800000 */
[----:B------:R-:W2:Y:S02]  /*00e0*/  LDG.E R0, desc[UR4][R2.64+0x4] ;  /* 0x0000040402007981 */ /* 0x000ea4000c1e1900 */
[----:B--2---:R-:W-:-:S13]  /*00f0*/  ISETP.NE.AND P0, PT, R0, 0x3, PT ;  /* 0x000000030000780c */ /* 0x004fda0003f05270 */
[----:B------:R-:W-:Y:S05]  /*0100*/  @P0 EXIT ;  /* 0x000000000000094d */ /* 0x000fea0003800000 */
.L_x_1:
[----:B------:R-:W-:Y:S05]  /*0110*/  BSYNC.RECONVERGENT B0 ;  /* 0x0000000000007941 */ /* 0x000fea0003800200 */
.L_x_0:
[----:B------:R-:W-:-:S05]  /*0120*/  HFMA2 R5, -RZ, RZ, 0, 1.1920928955078125e-07 ;  /* 0x00000002ff057431 */ /* 0x000fca00000001ff */
[----:B------:R-:W-:Y:S01]  /*0130*/  STG.E desc[UR4][R2.64], R5 ;  /* 0x0000000502007986 */ /* 0x000fe2000c101904 */
[----:B------:R-:W-:Y:S05]  /*0140*/  EXIT ;  /* 0x000000000000794d */ /* 0x000fea0003800000 */
.L_x_2:
[----:B------:R-:W-:-:S00]  /*0150*/  BRA `(.L_x_2) ;  /* 0xfffffffc00fc7947 */ /* 0x000fc0000383ffff */
[----:B------:R-:W-:-:S00]  /*0160*/  NOP ;  /* 0x0000000000007918 */ /* 0x000fc00000000000 */
        /* <DEDUP_REMOVED lines=9> */
.L_x_6:


//--------------------- .text._Z13simStepKernelPi --------------------------
	.section	.text._Z13simStepKernelPi,"ax",@progbits
	.align	128
        .global         _Z13simStepKernelPi
        .type           _Z13simStepKernelPi,@function
        .size           _Z13simStepKernelPi,(.L_x_7 - _Z13simStepKernelPi)
        .other          _Z13simStepKernelPi,@"STO_CUDA_ENTRY STV_DEFAULT"
_Z13simStepKernelPi:
.text._Z13simStepKernelPi:
[----:B------:R-:W-:Y:S01]  /*0000*/  LDC R1, c[0x0][0x37c] ;  /* 0x0000df00ff017b82 */ /* 0x000fe20000000800 */
[----:B------:R-:W-:Y:S05]  /*0010*/  EXIT ;  /* 0x000000000000794d */ /* 0x000fea0003800000 */
.L_x_3:
        /* <DEDUP_REMOVED lines=14> */
.L_x_7:


//--------------------- .text._Z9addKernelPiPKiS1_ --------------------------
	.section	.text._Z9addKernelPiPKiS1_,"ax",@progbits
	.align	128
        .global         _Z9addKernelPiPKiS1_
        .type           _Z9addKernelPiPKiS1_,@function
        .size           _Z9addKernelPiPKiS1_,(.L_x_8 - _Z9addKernelPiPKiS1_)
        .other          _Z9addKernelPiPKiS1_,@"STO_CUDA_ENTRY STV_DEFAULT"
_Z9addKernelPiPKiS1_:
.text._Z9addKernelPiPKiS1_:
[----:B------:R-:W0:Y:S01]  /*0000*/  LDC R1, c[0x0][0x37c] ;  /* 0x0000df00ff017b82 */ /* 0x000e220000000800 */
[----:B------:R-:W1:Y:S07]  /*0010*/  S2R R10, SR_TID.X ;  /* 0x00000000000a7919 */ /* 0x000e6e0000002100 */
[----:B------:R-:W1:Y:S01]  /*0020*/  LDC.64 R6, c[0x0][0x390] ;  /* 0x0000e400ff067b82 */ /* 0x000e620000000a00 */
[----:B------:R-:W2:Y:S01]  /*0030*/  LDCU.64 UR4, c[0x0][0x358] ;  /* 0x00006b00ff0477ac */ /* 0x000ea20008000a00 */
[----:B0-----:R-:W-:-:S06]  /*0040*/  IADD3 R1, PT, PT, R1, -0x8, RZ ;  /* 0xfffffff801017810 */ /* 0x001fcc0007ffe0ff */
[----:B------:R-:W0:Y:S08]  /*0050*/  LDC.64 R4, c[0x0][0x388] ;  /* 0x0000e200ff047b82 */ /* 0x000e300000000a00 */
[----:B------:R-:W3:Y:S01]  /*0060*/  LDC.64 R2, c[0x0][0x380] ;  /* 0x0000e000ff027b82 */ /* 0x000ee20000000a00 */
[----:B------:R-:W4:Y:S01]  /*0070*/  LDCU UR6, c[0x0][0x2f8] ;  /* 0x00005f00ff0677ac */ /* 0x000f220008000800 */
[----:B------:R-:W5:Y:S01]  /*0080*/  LDCU.64 UR8, c[0x4][URZ] ;  /* 0x01000000ff0877ac */ /* 0x000f620008000a00 */
[----:B-1----:R-:W-:-:S04]  /*0090*/  IMAD.WIDE.U32 R6, R10, 0x4, R6 ;  /* 0x000000040a067825 */ /* 0x002fc800078e0006 */
[C---:B0-----:R-:W-:Y:S02]  /*00a0*/  IMAD.WIDE.U32 R4, R10.reuse, 0x4, R4 ;  /* 0x000000040a047825 */ /* 0x041fe400078e0004 */
[----:B--2---:R4:W2:Y:S04]  /*00b0*/  LDG.E R7, desc[UR4][R6.64] ;  /* 0x0000000406077981 */ /* 0x0048a8000c1e1900 */
[----:B------:R5:W2:Y:S01]  /*00c0*/  LDG.E R0, desc[UR4][R4.64] ;  /* 0x0000000404007981 */ /* 0x000aa2000c1e1900 */
[----:B------:R-:W-:Y:S01]  /*00d0*/  MOV R8, 0x8 ;  /* 0x0000000800087802 */ /* 0x000fe20000000f00 */
[----:B---3--:R-:W-:Y:S02]  /*00e0*/  IMAD.WIDE.U32 R2, R10, 0x4, R2 ;  /* 0x000000040a027825 */ /* 0x008fe400078e0002 */
[----:B------:R0:W-:Y:S03]  /*00f0*/  STL [R1], R10 ;  /* 0x0000000a01007387 */ /* 0x0001e60000100800 */
[----:B------:R-:W1:Y:S01]  /*0100*/  LDC.64 R8, c[0x4][R8] ;  /* 0x0100000008087b82 */ /* 0x000e620000000a00 */
[----:B----4-:R-:W-:Y:S01]  /*0110*/  IADD3 R6, P0, PT, R1, UR6, RZ ;  /* 0x0000000601067c10 */ /* 0x010fe2000ff1e0ff */
[----:B-----5:R-:W-:Y:S01]  /*0120*/  IMAD.U32 R4, RZ, RZ, UR8 ;  /* 0x00000008ff047e24 */ /* 0x020fe2000f8e00ff */
[----:B------:R-:W-:-:S02]  /*0130*/  MOV R5, UR9 ;  /* 0x0000000900057c02 */ /* 0x000fc40008000f00 */
[----:B--2---:R-:W-:-:S05]  /*0140*/  IADD3 R0, PT, PT, R0, R7, RZ ;  /* 0x0000000700007210 */ /* 0x004fca0007ffe0ff */
[----:B------:R0:W-:Y:S01]  /*0150*/  STG.E desc[UR4][R2.64], R0 ;  /* 0x0000000002007986 */ /* 0x0001e2000c101904 */
[----:B------:R-:W2:Y:S02]  /*0160*/  LDCU UR4, c[0x0][0x2fc] ;  /* 0x00005f80ff0477ac */ /* 0x000ea40008000800 */
[----:B012---:R-:W-:-:S07]  /*0170*/  IMAD.X R7, RZ, RZ, UR4, P0 ;  /* 0x00000004ff077e24 */ /* 0x007fce00080e06ff */
[----:B------:R-:W-:-:S07]  /*0180*/  LEPC R20, `(.L_x_4) ;  /* 0x000000001014794e */ /* 0x000fce0000000000 */
[----:B------:R-:W-:Y:S05]  /*0190*/  CALL.ABS.NOINC R8 ;  /* 0x0000000008007343 */ /* 0x000fea0003c00000 */
.L_x_4:
[----:B------:R-:W-:Y:S05]  /*01a0*/  EXIT ;  /* 0x000000000000794d */ /* 0x000fea0003800000 */
.L_x_5:
        /* <DEDUP_REMOVED lines=13> */
.L_x_8:


//--------------------- .nv.global.init           --------------------------
	.section	.nv.global.init,"aw",@progbits
.nv.global.init:
	.type		$str,@object
	.size		$str,(.L_0 - $str)
$str:
        /*0000*/ 	.byte	0x25, 0x64, 0x00
.L_0:


//--------------------- .nv.shared.reserved.0     --------------------------
	.section	.nv.shared.reserved.0,"aw",@nobits
	.weak		__nv_reservedSMEM_offset_0_alias
	.size		__nv_reservedSMEM_offset_0_alias, 0, 64
	.other		__nv_reservedSMEM_offset_0_alias,@"STO_CUDA_RESERVED_SHARED STV_DEFAULT"
__nv_reservedSMEM_offset_0_alias:
	.zero		0
	.zero		64


//--------------------- .nv.constant0._Z9simKernelPi --------------------------
	.section	.nv.constant0._Z9simKernelPi,"a",@progbits
	.sectionflags	@""
	.align	4
.nv.constant0._Z9simKernelPi:
	.zero		904


//--------------------- .nv.constant0._Z13simStepKernelPi --------------------------
	.section	.nv.constant0._Z13simStepKernelPi,"a",@progbits
	.sectionflags	@""
	.align	4
.nv.constant0._Z13simStepKernelPi:
	.zero		904


//--------------------- .nv.constant0._Z9addKernelPiPKiS1_ --------------------------
	.section	.nv.constant0._Z9addKernelPiPKiS1_,"a",@progbits
	.sectionflags	@""
	.align	4
.nv.constant0._Z9addKernelPiPKiS1_:
	.zero		920


//--------------------- SYMBOLS --------------------------

	.type		.nv.reservedSmem.offset0,@object
	.size		.nv.reservedSmem.offset0,0x4
	.type		vprintf,@function
